//
// Generated by NVIDIA NVVM Compiler
//
// Compiler Build ID: CL-36424714
// Cuda compilation tools, release 13.0, V13.0.88
// Based on NVVM 20.0.0
//

.version 9.0
.target sm_100
.address_size 64

	// .globl	_Z14MatrixAdditionPfS_S_

.visible .entry _Z14MatrixAdditionPfS_S_(
	.param .u64 .ptr .align 1 _Z14MatrixAdditionPfS_S__param_0,
	.param .u64 .ptr .align 1 _Z14MatrixAdditionPfS_S__param_1,
	.param .u64 .ptr .align 1 _Z14MatrixAdditionPfS_S__param_2
)
{
	.reg .pred 	%p<4>;
	.reg .b32 	%r<11>;
	.reg .b32 	%f<4>;
	.reg .b64 	%rd<11>;

	ld.param.u64 	%rd1, [_Z14MatrixAdditionPfS_S__param_0];
	ld.param.u64 	%rd2, [_Z14MatrixAdditionPfS_S__param_1];
	ld.param.u64 	%rd3, [_Z14MatrixAdditionPfS_S__param_2];
	mov.u32 	%r2, %ctaid.y;
	mov.u32 	%r3, %ntid.y;
	mov.u32 	%r4, %tid.y;
	mad.lo.s32 	%r5, %r2, %r3, %r4;
	mov.u32 	%r7, %ctaid.x;
	mov.u32 	%r8, %ntid.x;
	mov.u32 	%r9, %tid.x;
	mad.lo.s32 	%r10, %r7, %r8, %r9;
	mad.lo.s32 	%r1, %r5, 5, %r10;
	setp.gt.s32 	%p1, %r10, 4;
	setp.gt.u32 	%p2, %r5, 4;
	or.pred  	%p3, %p1, %p2;
	@%p3 bra 	$L__BB0_2;
	cvta.to.global.u64 	%rd4, %rd1;
	cvta.to.global.u64 	%rd5, %rd2;
	cvta.to.global.u64 	%rd6, %rd3;
	mul.wide.s32 	%rd7, %r1, 4;
	add.s64 	%rd8, %rd4, %rd7;
	ld.global.f32 	%f1, [%rd8];
	add.s64 	%rd9, %rd5, %rd7;
	ld.global.f32 	%f2, [%rd9];
	add.f32 	%f3, %f1, %f2;
	add.s64 	%rd10, %rd6, %rd7;
	st.global.f32 	[%rd10], %f3;
$L__BB0_2:
	ret;

}
	// .globl	_Z17MatrixSubtractionPfS_S_
.visible .entry _Z17MatrixSubtractionPfS_S_(
	.param .u64 .ptr .align 1 _Z17MatrixSubtractionPfS_S__param_0,
	.param .u64 .ptr .align 1 _Z17MatrixSubtractionPfS_S__param_1,
	.param .u64 .ptr .align 1 _Z17MatrixSubtractionPfS_S__param_2
)
{
	.reg .pred 	%p<4>;
	.reg .b32 	%r<11>;
	.reg .b32 	%f<4>;
	.reg .b64 	%rd<11>;

	ld.param.u64 	%rd1, [_Z17MatrixSubtractionPfS_S__param_0];
	ld.param.u64 	%rd2, [_Z17MatrixSubtractionPfS_S__param_1];
	ld.param.u64 	%rd3, [_Z17MatrixSubtractionPfS_S__param_2];
	mov.u32 	%r2, %ctaid.y;
	mov.u32 	%r3, %ntid.y;
	mov.u32 	%r4, %tid.y;
	mad.lo.s32 	%r5, %r2, %r3, %r4;
	mov.u32 	%r7, %ctaid.x;
	mov.u32 	%r8, %ntid.x;
	mov.u32 	%r9, %tid.x;
	mad.lo.s32 	%r10, %r7, %r8, %r9;
	mad.lo.s32 	%r1, %r5, 5, %r10;
	setp.gt.s32 	%p1, %r10, 4;
	setp.gt.u32 	%p2, %r5, 4;
	or.pred  	%p3, %p1, %p2;
	@%p3 bra 	$L__BB1_2;
	cvta.to.global.u64 	%rd4, %rd1;
	cvta.to.global.u64 	%rd5, %rd2;
	cvta.to.global.u64 	%rd6, %rd3;
	mul.wide.s32 	%rd7, %r1, 4;
	add.s64 	%rd8, %rd4, %rd7;
	ld.global.f32 	%f1, [%rd8];
	add.s64 	%rd9, %rd5, %rd7;
	ld.global.f32 	%f2, [%rd9];
	sub.f32 	%f3, %f1, %f2;
	add.s64 	%rd10, %rd6, %rd7;
	st.global.f32 	[%rd10], %f3;
$L__BB1_2:
	ret;

}
	// .globl	_Z20MatrixMultiplicationPfS_S_i
.visible .entry _Z20MatrixMultiplicationPfS_S_i(
	.param .u64 .ptr .align 1 _Z20MatrixMultiplicationPfS_S_i_param_0,
	.param .u64 .ptr .align 1 _Z20MatrixMultiplicationPfS_S_i_param_1,
	.param .u64 .ptr .align 1 _Z20MatrixMultiplicationPfS_S_i_param_2,
	.param .u32 _Z20MatrixMultiplicationPfS_S_i_param_3
)
{
	.reg .pred 	%p<12>;
	.reg .b32 	%r<67>;
	.reg .b32 	%f<65>;
	.reg .b64 	%rd<66>;

	ld.param.u64 	%rd15, [_Z20MatrixMultiplicationPfS_S_i_param_0];
	ld.param.u64 	%rd16, [_Z20MatrixMultiplicationPfS_S_i_param_1];
	ld.param.u64 	%rd14, [_Z20MatrixMultiplicationPfS_S_i_param_2];
	ld.param.u32 	%r24, [_Z20MatrixMultiplicationPfS_S_i_param_3];
	cvta.to.global.u64 	%rd1, %rd16;
	cvta.to.global.u64 	%rd2, %rd15;
	mov.u32 	%r25, %ctaid.y;
	mov.u32 	%r26, %ntid.y;
	mov.u32 	%r27, %tid.y;
	mad.lo.s32 	%r28, %r25, %r26, %r27;
	mov.u32 	%r30, %ctaid.x;
	mov.u32 	%r31, %ntid.x;
	mov.u32 	%r32, %tid.x;
	mad.lo.s32 	%r1, %r30, %r31, %r32;
	mul.lo.s32 	%r2, %r24, %r28;
	max.s32 	%r33, %r1, %r28;
	setp.ge.s32 	%p1, %r33, %r24;
	setp.lt.s32 	%p2, %r24, 1;
	or.pred  	%p3, %p1, %p2;
	@%p3 bra 	$L__BB2_12;
	cvta.to.global.u64 	%rd17, %rd14;
	add.s32 	%r35, %r2, %r1;
	mul.wide.s32 	%rd18, %r35, 4;
	add.s64 	%rd3, %rd17, %rd18;
	and.b32  	%r3, %r24, 7;
	setp.lt.u32 	%p4, %r24, 8;
	mov.b32 	%r63, 0;
	mov.u32 	%r62, %r63;
	@%p4 bra 	$L__BB2_4;
	and.b32  	%r37, %r24, 2147483640;
	neg.s32 	%r59, %r37;
	mul.wide.u32 	%rd19, %r24, 4;
	add.s64 	%rd4, %rd1, %rd19;
	mul.wide.u32 	%rd20, %r24, 8;
	add.s64 	%rd5, %rd1, %rd20;
	mul.wide.u32 	%rd21, %r24, 12;
	add.s64 	%rd6, %rd1, %rd21;
	mul.wide.u32 	%rd22, %r24, 16;
	add.s64 	%rd7, %rd1, %rd22;
	mul.wide.u32 	%rd23, %r24, 20;
	add.s64 	%rd8, %rd1, %rd23;
	mul.wide.u32 	%rd24, %r24, 24;
	add.s64 	%rd9, %rd1, %rd24;
	mul.wide.u32 	%rd25, %r24, 28;
	add.s64 	%rd10, %rd1, %rd25;
	mul.wide.u32 	%rd26, %r2, 4;
	add.s64 	%rd27, %rd26, %rd2;
	add.s64 	%rd65, %rd27, 16;
	mov.b32 	%r62, 0;
	mov.u32 	%r58, %r1;
$L__BB2_3:
	.pragma "nounroll";
	and.b32  	%r63, %r24, 2147483640;
	mul.wide.s32 	%rd28, %r58, 4;
	add.s64 	%rd29, %rd4, %rd28;
	add.s64 	%rd30, %rd5, %rd28;
	add.s64 	%rd31, %rd6, %rd28;
	add.s64 	%rd32, %rd7, %rd28;
	add.s64 	%rd33, %rd8, %rd28;
	add.s64 	%rd34, %rd9, %rd28;
	add.s64 	%rd35, %rd10, %rd28;
	add.s64 	%rd36, %rd1, %rd28;
	ld.global.f32 	%f1, [%rd65+-16];
	ld.global.f32 	%f2, [%rd36];
	cvt.rn.f32.s32 	%f3, %r62;
	fma.rn.f32 	%f4, %f1, %f2, %f3;
	cvt.rzi.s32.f32 	%r38, %f4;
	cvt.rn.f32.s32 	%f5, %r38;
	st.global.f32 	[%rd3], %f5;
	ld.global.f32 	%f6, [%rd65+-12];
	ld.global.f32 	%f7, [%rd29];
	fma.rn.f32 	%f8, %f6, %f7, %f5;
	cvt.rzi.s32.f32 	%r39, %f8;
	cvt.rn.f32.s32 	%f9, %r39;
	st.global.f32 	[%rd3], %f9;
	ld.global.f32 	%f10, [%rd65+-8];
	ld.global.f32 	%f11, [%rd30];
	fma.rn.f32 	%f12, %f10, %f11, %f9;
	cvt.rzi.s32.f32 	%r40, %f12;
	cvt.rn.f32.s32 	%f13, %r40;
	st.global.f32 	[%rd3], %f13;
	ld.global.f32 	%f14, [%rd65+-4];
	ld.global.f32 	%f15, [%rd31];
	fma.rn.f32 	%f16, %f14, %f15, %f13;
	cvt.rzi.s32.f32 	%r41, %f16;
	cvt.rn.f32.s32 	%f17, %r41;
	st.global.f32 	[%rd3], %f17;
	ld.global.f32 	%f18, [%rd65];
	ld.global.f32 	%f19, [%rd32];
	fma.rn.f32 	%f20, %f18, %f19, %f17;
	cvt.rzi.s32.f32 	%r42, %f20;
	cvt.rn.f32.s32 	%f21, %r42;
	st.global.f32 	[%rd3], %f21;
	ld.global.f32 	%f22, [%rd65+4];
	ld.global.f32 	%f23, [%rd33];
	fma.rn.f32 	%f24, %f22, %f23, %f21;
	cvt.rzi.s32.f32 	%r43, %f24;
	cvt.rn.f32.s32 	%f25, %r43;
	st.global.f32 	[%rd3], %f25;
	ld.global.f32 	%f26, [%rd65+8];
	ld.global.f32 	%f27, [%rd34];
	fma.rn.f32 	%f28, %f26, %f27, %f25;
	cvt.rzi.s32.f32 	%r44, %f28;
	cvt.rn.f32.s32 	%f29, %r44;
	st.global.f32 	[%rd3], %f29;
	ld.global.f32 	%f30, [%rd65+12];
	ld.global.f32 	%f31, [%rd35];
	fma.rn.f32 	%f32, %f30, %f31, %f29;
	cvt.rzi.s32.f32 	%r62, %f32;
	cvt.rn.f32.s32 	%f33, %r62;
	st.global.f32 	[%rd3], %f33;
	add.s32 	%r59, %r59, 8;
	shl.b32 	%r45, %r24, 3;
	add.s32 	%r58, %r58, %r45;
	add.s64 	%rd65, %rd65, 32;
	setp.ne.s32 	%p5, %r59, 0;
	@%p5 bra 	$L__BB2_3;
$L__BB2_4:
	setp.eq.s32 	%p6, %r3, 0;
	@%p6 bra 	$L__BB2_12;
	and.b32  	%r14, %r24, 3;
	setp.lt.u32 	%p7, %r3, 4;
	@%p7 bra 	$L__BB2_7;
	add.s32 	%r46, %r63, %r2;
	mul.wide.u32 	%rd37, %r46, 4;
	add.s64 	%rd38, %rd2, %rd37;
	ld.global.f32 	%f34, [%rd38];
	mad.lo.s32 	%r47, %r63, %r24, %r1;
	mul.wide.s32 	%rd39, %r47, 4;
	add.s64 	%rd40, %rd1, %rd39;
	ld.global.f32 	%f35, [%rd40];
	cvt.rn.f32.s32 	%f36, %r62;
	fma.rn.f32 	%f37, %f34, %f35, %f36;
	cvt.rzi.s32.f32 	%r48, %f37;
	cvt.rn.f32.s32 	%f38, %r48;
	st.global.f32 	[%rd3], %f38;
	cvt.u64.u32 	%rd41, %r2;
	cvt.u64.u32 	%rd42, %r63;
	add.s64 	%rd43, %rd42, %rd41;
	shl.b64 	%rd44, %rd43, 2;
	add.s64 	%rd45, %rd2, %rd44;
	ld.global.f32 	%f39, [%rd45+4];
	mul.wide.u32 	%rd46, %r24, 4;
	add.s64 	%rd47, %rd40, %rd46;
	ld.global.f32 	%f40, [%rd47];
	fma.rn.f32 	%f41, %f39, %f40, %f38;
	cvt.rzi.s32.f32 	%r49, %f41;
	cvt.rn.f32.s32 	%f42, %r49;
	st.global.f32 	[%rd3], %f42;
	ld.global.f32 	%f43, [%rd45+8];
	add.s64 	%rd48, %rd47, %rd46;
	ld.global.f32 	%f44, [%rd48];
	fma.rn.f32 	%f45, %f43, %f44, %f42;
	cvt.rzi.s32.f32 	%r50, %f45;
	cvt.rn.f32.s32 	%f46, %r50;
	st.global.f32 	[%rd3], %f46;
	ld.global.f32 	%f47, [%rd45+12];
	add.s64 	%rd49, %rd48, %rd46;
	ld.global.f32 	%f48, [%rd49];
	fma.rn.f32 	%f49, %f47, %f48, %f46;
	cvt.rzi.s32.f32 	%r62, %f49;
	cvt.rn.f32.s32 	%f50, %r62;
	st.global.f32 	[%rd3], %f50;
	add.s32 	%r63, %r63, 4;
$L__BB2_7:
	setp.eq.s32 	%p8, %r14, 0;
	@%p8 bra 	$L__BB2_12;
	setp.eq.s32 	%p9, %r14, 1;
	@%p9 bra 	$L__BB2_10;
	add.s32 	%r51, %r63, %r2;
	mul.wide.u32 	%rd50, %r51, 4;
	add.s64 	%rd51, %rd2, %rd50;
	ld.global.f32 	%f51, [%rd51];
	mad.lo.s32 	%r52, %r63, %r24, %r1;
	mul.wide.s32 	%rd52, %r52, 4;
	add.s64 	%rd53, %rd1, %rd52;
	ld.global.f32 	%f52, [%rd53];
	cvt.rn.f32.s32 	%f53, %r62;
	fma.rn.f32 	%f54, %f51, %f52, %f53;
	cvt.rzi.s32.f32 	%r53, %f54;
	cvt.rn.f32.s32 	%f55, %r53;
	st.global.f32 	[%rd3], %f55;
	cvt.u64.u32 	%rd54, %r2;
	cvt.u64.u32 	%rd55, %r63;
	add.s64 	%rd56, %rd55, %rd54;
	shl.b64 	%rd57, %rd56, 2;
	add.s64 	%rd58, %rd2, %rd57;
	ld.global.f32 	%f56, [%rd58+4];
	mul.wide.u32 	%rd59, %r24, 4;
	add.s64 	%rd60, %rd53, %rd59;
	ld.global.f32 	%f57, [%rd60];
	fma.rn.f32 	%f58, %f56, %f57, %f55;
	cvt.rzi.s32.f32 	%r62, %f58;
	cvt.rn.f32.s32 	%f59, %r62;
	st.global.f32 	[%rd3], %f59;
	add.s32 	%r63, %r63, 2;
$L__BB2_10:
	and.b32  	%r54, %r24, 1;
	setp.eq.b32 	%p10, %r54, 1;
	not.pred 	%p11, %p10;
	@%p11 bra 	$L__BB2_12;
	add.s32 	%r55, %r63, %r2;
	mul.wide.u32 	%rd61, %r55, 4;
	add.s64 	%rd62, %rd2, %rd61;
	ld.global.f32 	%f60, [%rd62];
	mad.lo.s32 	%r56, %r63, %r24, %r1;
	mul.wide.s32 	%rd63, %r56, 4;
	add.s64 	%rd64, %rd1, %rd63;
	ld.global.f32 	%f61, [%rd64];
	cvt.rn.f32.s32 	%f62, %r62;
	fma.rn.f32 	%f63, %f60, %f61, %f62;
	cvt.rzi.s32.f32 	%r57, %f63;
	cvt.rn.f32.s32 	%f64, %r57;
	st.global.f32 	[%rd3], %f64;
$L__BB2_12:
	ret;

}


// ===== COMPILED SASS (sm_100) =====

	.target	sm_100

	.elftype	@"ET_EXEC"


//--------------------- .note.nv.tkinfo           --------------------------
	.section	.note.nv.tkinfo,"",@"SHT_NOTE"
	.sectionflags	@"SHF_NOTE_NV_TKINFO"
	.tkinfo
        /*0018*/ 	.word	0x00000002
        /*0030*/ 	.string	""
        /*0030*/ 	.string	"ptxas"
        /*0030*/ 	.string	"Cuda compilation tools, release 13.0, V13.0.88"
        /*0030*/ 	.string	"Build cuda_13.0.r13.0/compiler.36424714_0"
        /*0030*/ 	.string	"-arch sm_100 -m 64 "



//--------------------- .note.nv.cuinfo           --------------------------
	.section	.note.nv.cuinfo,"",@"SHT_NOTE"
	.sectionflags	@"SHF_NOTE_NV_CUINFO"
        /*0018*/ 	.short	0x0002
        /*001a*/ 	.short	0x0064
        /*001c*/ 	.short	0x0082
	.zero		2


//--------------------- .nv.info                  --------------------------
	.section	.nv.info,"",@"SHT_CUDA_INFO"
	.align	4


	//----- nvinfo : EIATTR_REGCOUNT
	.align		4
        /*0000*/ 	.byte	0x04, 0x2f
        /*0002*/ 	.short	(.L_1 - .L_0)
	.align		4
.L_0:
        /*0004*/ 	.word	index@(_Z14MatrixAdditionPfS_S_)
        /*0008*/ 	.word	0x0000000c


	//----- nvinfo : EIATTR_FRAME_SIZE
	.align		4
.L_1:
        /*000c*/ 	.byte	0x04, 0x11
        /*000e*/ 	.short	(.L_3 - .L_2)
	.align		4
.L_2:
        /*0010*/ 	.word	index@(_Z14MatrixAdditionPfS_S_)
        /*0014*/ 	.word	0x00000000


	//----- nvinfo : EIATTR_REGCOUNT
	.align		4
.L_3:
        /*0018*/ 	.byte	0x04, 0x2f
        /*001a*/ 	.short	(.L_5 - .L_4)
	.align		4
.L_4:
        /*001c*/ 	.word	index@(_Z17MatrixSubtractionPfS_S_)
        /*0020*/ 	.word	0x0000000c


	//----- nvinfo : EIATTR_FRAME_SIZE
	.align		4
.L_5:
        /*0024*/ 	.byte	0x04, 0x11
        /*0026*/ 	.short	(.L_7 - .L_6)
	.align		4
.L_6:
        /*0028*/ 	.word	index@(_Z17MatrixSubtractionPfS_S_)
        /*002c*/ 	.word	0x00000000


	//----- nvinfo : EIATTR_REGCOUNT
	.align		4
.L_7:
        /*0030*/ 	.byte	0x04, 0x2f
        /*0032*/ 	.short	(.L_9 - .L_8)
	.align		4
.L_8:
        /*0034*/ 	.word	index@(_Z20MatrixMultiplicationPfS_S_i)
        /*0038*/ 	.word	0x00000013


	//----- nvinfo : EIATTR_FRAME_SIZE
	.align		4
.L_9:
        /*003c*/ 	.byte	0x04, 0x11
        /*003e*/ 	.short	(.L_11 - .L_10)
	.align		4
.L_10:
        /*0040*/ 	.word	index@(_Z20MatrixMultiplicationPfS_S_i)
        /*0044*/ 	.word	0x00000000


	//----- nvinfo : EIATTR_MIN_STACK_SIZE
	.align		4
.L_11:
        /*0048*/ 	.byte	0x04, 0x12
        /*004a*/ 	.short	(.L_13 - .L_12)
	.align		4
.L_12:
        /*004c*/ 	.word	index@(_Z20MatrixMultiplicationPfS_S_i)
        /*0050*/ 	.word	0x00000000


	//----- nvinfo : EIATTR_MIN_STACK_SIZE
	.align		4
.L_13:
        /*0054*/ 	.byte	0x04, 0x12
        /*0056*/ 	.short	(.L_15 - .L_14)
	.align		4
.L_14:
        /*0058*/ 	.word	index@(_Z17MatrixSubtractionPfS_S_)
        /*005c*/ 	.word	0x00000000


	//----- nvinfo : EIATTR_MIN_STACK_SIZE
	.align		4
.L_15:
        /*0060*/ 	.byte	0x04, 0x12
        /*0062*/ 	.short	(.L_17 - .L_16)
	.align		4
.L_16:
        /*0064*/ 	.word	index@(_Z14MatrixAdditionPfS_S_)
        /*0068*/ 	.word	0x00000000
.L_17:


//--------------------- .nv.compat                --------------------------
	.section	.nv.compat,"",@"SHT_CUDA_COMPAT_INFO"
	.align	4
        /*0000*/ 	.byte	0x02, 0x09, 0x00, 0x00, 0x02, 0x02, 0x01, 0x00, 0x02, 0x05, 0x05, 0x00, 0x03, 0x07, 0x01, 0x01
        /*0010*/ 	.byte	0x02, 0x03, 0x00, 0x00, 0x02, 0x06, 0x01, 0x00, 0x04, 0x0b, 0x08, 0x00, 0x09, 0x00, 0x00, 0x00
        /*0020*/ 	.byte	0x00, 0x00, 0x00, 0x00


//--------------------- .nv.info._Z20MatrixMultiplicationPfS_S_i --------------------------
	.section	.nv.info._Z20MatrixMultiplicationPfS_S_i,"",@"SHT_CUDA_INFO"
	.sectionflags	@""
	.align	4


	//----- nvinfo : EIATTR_CUDA_API_VERSION
	.align		4
        /*0000*/ 	.byte	0x04, 0x37
        /*0002*/ 	.short	(.L_19 - .L_18)
.L_18:
        /*0004*/ 	.word	0x00000082


	//----- nvinfo : EIATTR_KPARAM_INFO
	.align		4
.L_19:
        /*0008*/ 	.byte	0x04, 0x17
        /*000a*/ 	.short	(.L_21 - .L_20)
.L_20:
        /*000c*/ 	.word	0x00000000
        /*0010*/ 	.short	0x0003
        /*0012*/ 	.short	0x0018
        /*0014*/ 	.byte	0x00, 0xf0, 0x11, 0x00


	//----- nvinfo : EIATTR_KPARAM_INFO
	.align		4
.L_21:
        /*0018*/ 	.byte	0x04, 0x17
        /*001a*/ 	.short	(.L_23 - .L_22)
.L_22:
        /*001c*/ 	.word	0x00000000
        /*0020*/ 	.short	0x0002
        /*0022*/ 	.short	0x0010
        /*0024*/ 	.byte	0x00, 0xf5, 0x21, 0x00


	//----- nvinfo : EIATTR_KPARAM_INFO
	.align		4
.L_23:
        /*0028*/ 	.byte	0x04, 0x17
        /*002a*/ 	.short	(.L_25 - .L_24)
.L_24:
        /*002c*/ 	.word	0x00000000
        /*0030*/ 	.short	0x0001
        /*0032*/ 	.short	0x0008
        /*0034*/ 	.byte	0x00, 0xf5, 0x21, 0x00


	//----- nvinfo : EIATTR_KPARAM_INFO
	.align		4
.L_25:
        /*0038*/ 	.byte	0x04, 0x17
        /*003a*/ 	.short	(.L_27 - .L_26)
.L_26:
        /*003c*/ 	.word	0x00000000
        /*0040*/ 	.short	0x0000
        /*0042*/ 	.short	0x0000
        /*0044*/ 	.byte	0x00, 0xf5, 0x21, 0x00


	//----- nvinfo : EIATTR_SPARSE_MMA_MASK
	.align		4
.L_27:
        /*0048*/ 	.byte	0x03, 0x50
        /*004a*/ 	.short	0x0000


	//----- nvinfo : EIATTR_MAXREG_COUNT
	.align		4
        /*004c*/ 	.byte	0x03, 0x1b
        /*004e*/ 	.short	0x00ff


	//----- nvinfo : EIATTR_MERCURY_ISA_VERSION
	.align		4
        /*0050*/ 	.byte	0x03, 0x5f
        /*0052*/ 	.short	0x0101


	//----- nvinfo : EIATTR_VRC_CTA_INIT_COUNT
	.align		4
        /*0054*/ 	.byte	0x02, 0x4a
	.zero		1
	.zero		1


	//----- nvinfo : EIATTR_EXIT_INSTR_OFFSETS
	.align		4
        /*0058*/ 	.byte	0x04, 0x1c
        /*005a*/ 	.short	(.L_29 - .L_28)


	//   ....[0]....
.L_28:
        /*005c*/ 	.word	0x000000e0


	//   ....[1]....
        /*0060*/ 	.word	0x00000770


	//   ....[2]....
        /*0064*/ 	.word	0x00000a70


	//   ....[3]....
        /*0068*/ 	.word	0x00000c80


	//   ....[4]....
        /*006c*/ 	.word	0x00000d60


	//----- nvinfo : EIATTR_CBANK_PARAM_SIZE
	.align		4
.L_29:
        /*0070*/ 	.byte	0x03, 0x19
        /*0072*/ 	.short	0x001c


	//----- nvinfo : EIATTR_PARAM_CBANK
	.align		4
        /*0074*/ 	.byte	0x04, 0x0a
        /*0076*/ 	.short	(.L_31 - .L_30)
	.align		4
.L_30:
        /*0078*/ 	.word	index@(.nv.constant0._Z20MatrixMultiplicationPfS_S_i)
        /*007c*/ 	.short	0x0380
        /*007e*/ 	.short	0x001c


	//----- nvinfo : EIATTR_SW_WAR
	.align		4
.L_31:
        /*0080*/ 	.byte	0x04, 0x36
        /*0082*/ 	.short	(.L_33 - .L_32)
.L_32:
        /*0084*/ 	.word	0x00000008
.L_33:


//--------------------- .nv.info._Z17MatrixSubtractionPfS_S_ --------------------------
	.section	.nv.info._Z17MatrixSubtractionPfS_S_,"",@"SHT_CUDA_INFO"
	.sectionflags	@""
	.align	4


	//----- nvinfo : EIATTR_CUDA_API_VERSION
	.align		4
        /*0000*/ 	.byte	0x04, 0x37
        /*0002*/ 	.short	(.L_35 - .L_34)
.L_34:
        /*0004*/ 	.word	0x00000082


	//----- nvinfo : EIATTR_KPARAM_INFO
	.align		4
.L_35:
        /*0008*/ 	.byte	0x04, 0x17
        /*000a*/ 	.short	(.L_37 - .L_36)
.L_36:
        /*000c*/ 	.word	0x00000000
        /*0010*/ 	.short	0x0002
        /*0012*/ 	.short	0x0010
        /*0014*/ 	.byte	0x00, 0xf5, 0x21, 0x00


	//----- nvinfo : EIATTR_KPARAM_INFO
	.align		4
.L_37:
        /*0018*/ 	.byte	0x04, 0x17
        /*001a*/ 	.short	(.L_39 - .L_38)
.L_38:
        /*001c*/ 	.word	0x00000000
        /*0020*/ 	.short	0x0001
        /*0022*/ 	.short	0x0008
        /*0024*/ 	.byte	0x00, 0xf5, 0x21, 0x00


	//----- nvinfo : EIATTR_KPARAM_INFO
	.align		4
.L_39:
        /*0028*/ 	.byte	0x04, 0x17
        /*002a*/ 	.short	(.L_41 - .L_40)
.L_40:
        /*002c*/ 	.word	0x00000000
        /*0030*/ 	.short	0x0000
        /*0032*/ 	.short	0x0000
        /*0034*/ 	.byte	0x00, 0xf5, 0x21, 0x00


	//----- nvinfo : EIATTR_SPARSE_MMA_MASK
	.align		4
.L_41:
        /*0038*/ 	.byte	0x03, 0x50
        /*003a*/ 	.short	0x0000


	//----- nvinfo : EIATTR_MAXREG_COUNT
	.align		4
        /*003c*/ 	.byte	0x03, 0x1b
        /*003e*/ 	.short	0x00ff


	//----- nvinfo : EIATTR_MERCURY_ISA_VERSION
	.align		4
        /*0040*/ 	.byte	0x03, 0x5f
        /*0042*/ 	.short	0x0101


	//----- nvinfo : EIATTR_VRC_CTA_INIT_COUNT
	.align		4
        /*0044*/ 	.byte	0x02, 0x4a
	.zero		1
	.zero		1


	//----- nvinfo : EIATTR_EXIT_INSTR_OFFSETS
	.align		4
        /*0048*/ 	.byte	0x04, 0x1c
        /*004a*/ 	.short	(.L_43 - .L_42)


	//   ....[0]....
.L_42:
        /*004c*/ 	.word	0x000000b0


	//   ....[1]....
        /*0050*/ 	.word	0x00000180


	//----- nvinfo : EIATTR_CBANK_PARAM_SIZE
	.align		4
.L_43:
        /*0054*/ 	.byte	0x03, 0x19
        /*0056*/ 	.short	0x0018


	//----- nvinfo : EIATTR_PARAM_CBANK
	.align		4
        /*0058*/ 	.byte	0x04, 0x0a
        /*005a*/ 	.short	(.L_45 - .L_44)
	.align		4
.L_44:
        /*005c*/ 	.word	index@(.nv.constant0._Z17MatrixSubtractionPfS_S_)
        /*0060*/ 	.short	0x0380
        /*0062*/ 	.short	0x0018


	//----- nvinfo : EIATTR_SW_WAR
	.align		4
.L_45:
        /*0064*/ 	.byte	0x04, 0x36
        /*0066*/ 	.short	(.L_47 - .L_46)
.L_46:
        /*0068*/ 	.word	0x00000008
.L_47:


//--------------------- .nv.info._Z14MatrixAdditionPfS_S_ --------------------------
	.section	.nv.info._Z14MatrixAdditionPfS_S_,"",@"SHT_CUDA_INFO"
	.sectionflags	@""
	.align	4


	//----- nvinfo : EIATTR_CUDA_API_VERSION
	.align		4
        /*0000*/ 	.byte	0x04, 0x37
        /*0002*/ 	.short	(.L_49 - .L_48)
.L_48:
        /*0004*/ 	.word	0x00000082


	//----- nvinfo : EIATTR_KPARAM_INFO
	.align		4
.L_49:
        /*0008*/ 	.byte	0x04, 0x17
        /*000a*/ 	.short	(.L_51 - .L_50)
.L_50:
        /*000c*/ 	.word	0x00000000
        /*0010*/ 	.short	0x0002
        /*0012*/ 	.short	0x0010
        /*0014*/ 	.byte	0x00, 0xf5, 0x21, 0x00


	//----- nvinfo : EIATTR_KPARAM_INFO
	.align		4
.L_51:
        /*0018*/ 	.byte	0x04, 0x17
        /*001a*/ 	.short	(.L_53 - .L_52)
.L_52:
        /*001c*/ 	.word	0x00000000
        /*0020*/ 	.short	0x0001
        /*0022*/ 	.short	0x0008
        /*0024*/ 	.byte	0x00, 0xf5, 0x21, 0x00


	//----- nvinfo : EIATTR_KPARAM_INFO
	.align		4
.L_53:
        /*0028*/ 	.byte	0x04, 0x17
        /*002a*/ 	.short	(.L_55 - .L_54)
.L_54:
        /*002c*/ 	.word	0x00000000
        /*0030*/ 	.short	0x0000
        /*0032*/ 	.short	0x0000
        /*0034*/ 	.byte	0x00, 0xf5, 0x21, 0x00


	//----- nvinfo : EIATTR_SPARSE_MMA_MASK
	.align		4
.L_55:
        /*0038*/ 	.byte	0x03, 0x50
        /*003a*/ 	.short	0x0000


	//----- nvinfo : EIATTR_MAXREG_COUNT
	.align		4
        /*003c*/ 	.byte	0x03, 0x1b
        /*003e*/ 	.short	0x00ff


	//----- nvinfo : EIATTR_MERCURY_ISA_VERSION
	.align		4
        /*0040*/ 	.byte	0x03, 0x5f
        /*0042*/ 	.short	0x0101


	//----- nvinfo : EIATTR_VRC_CTA_INIT_COUNT
	.align		4
        /*0044*/ 	.byte	0x02, 0x4a
	.zero		1
	.zero		1


	//----- nvinfo : EIATTR_EXIT_INSTR_OFFSETS
	.align		4
        /*0048*/ 	.byte	0x04, 0x1c
        /*004a*/ 	.short	(.L_57 - .L_56)


	//   ....[0]....
.L_56:
        /*004c*/ 	.word	0x000000b0


	//   ....[1]....
        /*0050*/ 	.word	0x00000180


	//----- nvinfo : EIATTR_CBANK_PARAM_SIZE
	.align		4
.L_57:
        /*0054*/ 	.byte	0x03, 0x19
        /*0056*/ 	.short	0x0018


	//----- nvinfo : EIATTR_PARAM_CBANK
	.align		4
        /*0058*/ 	.byte	0x04, 0x0a
        /*005a*/ 	.short	(.L_59 - .L_58)
	.align		4
.L_58:
        /*005c*/ 	.word	index@(.nv.constant0._Z14MatrixAdditionPfS_S_)
        /*0060*/ 	.short	0x0380
        /*0062*/ 	.short	0x0018


	//----- nvinfo : EIATTR_SW_WAR
	.align		4
.L_59:
        /*0064*/ 	.byte	0x04, 0x36
        /*0066*/ 	.short	(.L_61 - .L_60)
.L_60:
        /*0068*/ 	.word	0x00000008
.L_61:


//--------------------- .nv.callgraph             --------------------------
	.section	.nv.callgraph,"",@"SHT_CUDA_CALLGRAPH"
	.align	4
	.sectionentsize	8
	.align		4
        /*0000*/ 	.word	0x00000000
	.align		4
        /*0004*/ 	.word	0xffffffff
	.align		4
        /*0008*/ 	.word	0x00000000
	.align		4
        /*000c*/ 	.word	0xfffffffe
	.align		4
        /*0010*/ 	.word	0x00000000
	.align		4
        /*0014*/ 	.word	0xfffffffd
	.align		4
        /*0018*/ 	.word	0x00000000
	.align		4
        /*001c*/ 	.word	0xfffffffc


//--------------------- .text._Z20MatrixMultiplicationPfS_S_i --------------------------
	.section	.text._Z20MatrixMultiplicationPfS_S_i,"ax",@progbits
	.align	128
        .global         _Z20MatrixMultiplicationPfS_S_i
        .type           _Z20MatrixMultiplicationPfS_S_i,@function
        .size           _Z20MatrixMultiplicationPfS_S_i,(.L_x_7 - _Z20MatrixMultiplicationPfS_S_i)
        .other          _Z20MatrixMultiplicationPfS_S_i,@"STO_CUDA_ENTRY STV_DEFAULT"
_Z20MatrixMultiplicationPfS_S_i:
.text._Z20MatrixMultiplicationPfS_S_i:
[----:B------:R-:W-:Y:S01]  /*0000*/  LDC R1, c[0x0][0x37c] ;  /* 0x0000df00ff017b82 */ /* 0x000fe20000000800 */
[----:B------:R-:W0:Y:S07]  /*0010*/  S2R R0, SR_TID.Y ;  /* 0x0000000000007919 */ /* 0x000e2e0000002200 */
[----:B------:R-:W0:Y:S01]  /*0020*/  S2UR UR4, SR_CTAID.Y ;  /* 0x00000000000479c3 */ /* 0x000e220000002600 */
[----:B------:R-:W1:Y:S01]  /*0030*/  LDCU UR18, c[0x0][0x398] ;  /* 0x00007300ff1277ac */ /* 0x000e620008000800 */
[----:B------:R-:W2:Y:S06]  /*0040*/  S2R R3, SR_TID.X ;  /* 0x0000000000037919 */ /* 0x000eac0000002100 */
[----:B------:R-:W0:Y:S08]  /*0050*/  LDC R5, c[0x0][0x364] ;  /* 0x0000d900ff057b82 */ /* 0x000e300000000800 */
[----:B------:R-:W2:Y:S01]  /*0060*/  S2UR UR5, SR_CTAID.X ;  /* 0x00000000000579c3 */ /* 0x000ea20000002500 */
[----:B-1----:R-:W-:-:S07]  /*0070*/  UISETP.GE.AND UP0, UPT, UR18, 0x1, UPT ;  /* 0x000000011200788c */ /* 0x002fce000bf06270 */
[----:B------:R-:W2:Y:S01]  /*0080*/  LDC R2, c[0x0][0x360] ;  /* 0x0000d800ff027b82 */ /* 0x000ea20000000800 */
[----:B------:R-:W-:Y:S01]  /*0090*/  PLOP3.LUT P0, PT, PT, PT, UP0, 0x80, 0x8 ;  /* 0x000000000008781c */ /* 0x000fe20003f0f008 */
[----:B0-----:R-:W-:Y:S02]  /*00a0*/  IMAD R5, R5, UR4, R0 ;  /* 0x0000000405057c24 */ /* 0x001fe4000f8e0200 */
[----:B--2---:R-:W-:-:S05]  /*00b0*/  IMAD R0, R2, UR5, R3 ;  /* 0x0000000502007c24 */ /* 0x004fca000f8e0203 */
[----:B------:R-:W-:-:S04]  /*00c0*/  VIMNMX R2, PT, PT, R5, R0, !PT ;  /* 0x0000000005027248 */ /* 0x000fc80007fe0100 */
[----:B------:R-:W-:-:S13]  /*00d0*/  ISETP.GE.OR P0, PT, R2, UR18, !P0 ;  /* 0x0000001202007c0c */ /* 0x000fda000c706670 */
[----:B------:R-:W-:Y:S05]  /*00e0*/  @P0 EXIT ;  /* 0x000000000000094d */ /* 0x000fea0003800000 */
[----:B------:R-:W0:Y:S01]  /*00f0*/  LDC.64 R2, c[0x0][0x390] ;  /* 0x0000e400ff027b82 */ /* 0x000e220000000a00 */
[----:B------:R-:W-:Y:S02]  /*0100*/  UISETP.GE.U32.AND UP0, UPT, UR18, 0x8, UPT ;  /* 0x000000081200788c */ /* 0x000fe4000bf06070 */
[----:B------:R-:W-:Y:S02]  /*0110*/  IMAD R5, R5, UR18, RZ ;  /* 0x0000001205057c24 */ /* 0x000fe4000f8e02ff */
[----:B------:R-:W-:Y:S02]  /*0120*/  HFMA2 R6, -RZ, RZ, 0, 0 ;  /* 0x00000000ff067431 */ /* 0x000fe400000001ff */
[----:B------:R-:W-:Y:S01]  /*0130*/  IMAD.MOV.U32 R4, RZ, RZ, RZ ;  /* 0x000000ffff047224 */ /* 0x000fe200078e00ff */
[----:B------:R-:W1:Y:S01]  /*0140*/  LDCU.64 UR16, c[0x0][0x358] ;  /* 0x00006b00ff1077ac */ /* 0x000e620008000a00 */
[----:B------:R-:W-:-:S05]  /*0150*/  IADD3 R7, PT, PT, R0, R5, RZ ;  /* 0x0000000500077210 */ /* 0x000fca0007ffe0ff */
[----:B0-----:R-:W-:Y:S01]  /*0160*/  IMAD.WIDE R2, R7, 0x4, R2 ;  /* 0x0000000407027825 */ /* 0x001fe200078e0202 */
[----:B-1----:R-:W-:Y:S06]  /*0170*/  BRA.U !UP0, `(.L_x_0) ;  /* 0x0000000508747547 */ /* 0x002fec000b800000 */
[----:B------:R-:W0:Y:S01]  /*0180*/  LDCU.128 UR20, c[0x0][0x380] ;  /* 0x00007000ff1477ac */ /* 0x000e220008000c00 */
[----:B------:R-:W-:Y:S01]  /*0190*/  IMAD.MOV.U32 R4, RZ, RZ, R0 ;  /* 0x000000ffff047224 */ /* 0x000fe200078e0000 */
[----:B------:R-:W-:-:S04]  /*01a0*/  ULOP3.LUT UR4, UR18, 0x7ffffff8, URZ, 0xc0, !UPT ;  /* 0x7ffffff812047892 */ /* 0x000fc8000f8ec0ff */
[----:B------:R-:W-:Y:S01]  /*01b0*/  UIADD3 UR4, UPT, UPT, -UR4, URZ, URZ ;  /* 0x000000ff04047290 */ /* 0x000fe2000fffe1ff */
[----:B0-----:R-:W-:Y:S01]  /*01c0*/  MOV R7, UR21 ;  /* 0x0000001500077c02 */ /* 0x001fe20008000f00 */
[----:B------:R-:W-:Y:S01]  /*01d0*/  IMAD.U32 R6, RZ, RZ, UR20 ;  /* 0x00000014ff067e24 */ /* 0x000fe2000f8e00ff */
[----:B------:R-:W-:Y:S02]  /*01e0*/  UIMAD.WIDE.U32 UR6, UR18, 0xc, UR22 ;  /* 0x0000000c120678a5 */ /* 0x000fe4000f8e0016 */
[----:B------:R-:W-:Y:S01]  /*01f0*/  UIMAD.WIDE.U32 UR8, UR18, 0x10, UR22 ;  /* 0x00000010120878a5 */ /* 0x000fe2000f8e0016 */
[----:B------:R-:W-:Y:S01]  /*0200*/  IMAD.WIDE.U32 R6, R5, 0x4, R6 ;  /* 0x0000000405067825 */ /* 0x000fe200078e0006 */
[----:B------:R-:W-:Y:S02]  /*0210*/  UIMAD.WIDE.U32 UR10, UR18, 0x14, UR22 ;  /* 0x00000014120a78a5 */ /* 0x000fe4000f8e0016 */
[----:B------:R-:W-:Y:S01]  /*0220*/  UIMAD.WIDE.U32 UR12, UR18, 0x18, UR22 ;  /* 0x00000018120c78a5 */ /* 0x000fe2000f8e0016 */
[----:B------:R-:W-:Y:S01]  /*0230*/  IADD3 R8, P0, PT, R6, 0x10, RZ ;  /* 0x0000001006087810 */ /* 0x000fe20007f1e0ff */
[----:B------:R-:W-:Y:S01]  /*0240*/  UIMAD.WIDE.U32 UR14, UR18, 0x1c, UR22 ;  /* 0x0000001c120e78a5 */ /* 0x000fe2000f8e0016 */
[----:B------:R-:W-:-:S03]  /*0250*/  MOV R6, RZ ;  /* 0x000000ff00067202 */ /* 0x000fc60000000f00 */
[----:B------:R-:W-:-:S08]  /*0260*/  IMAD.X R9, RZ, RZ, R7, P0 ;  /* 0x000000ffff097224 */ /* 0x000fd000000e0607 */
.L_x_1:
[----:B0-----:R-:W-:Y:S01]  /*0270*/  MOV R11, 0x4 ;  /* 0x00000004000b7802 */ /* 0x001fe20000000f00 */
[----:B------:R-:W2:Y:S04]  /*0280*/  LDG.E R7, desc[UR16][R8.64+-0x10] ;  /* 0xfffff01008077981 */ /* 0x000ea8000c1e1900 */
[----:B------:R-:W-:-:S06]  /*0290*/  IMAD.WIDE R10, R4, R11, UR22 ;  /* 0x00000016040a7e25 */ /* 0x000fcc000f8e020b */
[----:B------:R-:W2:Y:S01]  /*02a0*/  LDG.E R10, desc[UR16][R10.64] ;  /* 0x000000100a0a7981 */ /* 0x000ea2000c1e1900 */
[----:B------:R-:W-:Y:S01]  /*02b0*/  I2FP.F32.S32 R6, R6 ;  /* 0x0000000600067245 */ /* 0x000fe20000201400 */
[----:B------:R-:W-:-:S04]  /*02c0*/  UIMAD.WIDE.U32 UR20, UR18, 0x4, UR22 ;  /* 0x00000004121478a5 */ /* 0x000fc8000f8e0016 */
[----:B--2---:R-:W-:-:S06]  /*02d0*/  FFMA R12, R7, R10, R6 ;  /* 0x0000000a070c7223 */ /* 0x004fcc0000000006 */
[----:B------:R-:W0:Y:S01]  /*02e0*/  F2I.TRUNC.NTZ R12, R12 ;  /* 0x0000000c000c7305 */ /* 0x000e22000020f100 */
[----:B------:R-:W-:Y:S01]  /*02f0*/  MOV R7, UR21 ;  /* 0x0000001500077c02 */ /* 0x000fe20008000f00 */
[----:B------:R-:W-:-:S04]  /*0300*/  IMAD.U32 R6, RZ, RZ, UR20 ;  /* 0x00000014ff067e24 */ /* 0x000fc8000f8e00ff */
[----:B------:R-:W-:Y:S01]  /*0310*/  IMAD.WIDE R6, R4, 0x4, R6 ;  /* 0x0000000404067825 */ /* 0x000fe200078e0206 */
[----:B0-----:R-:W-:-:S05]  /*0320*/  I2FP.F32.S32 R13, R12 ;  /* 0x0000000c000d7245 */ /* 0x001fca0000201400 */
[----:B------:R0:W-:Y:S04]  /*0330*/  STG.E desc[UR16][R2.64], R13 ;  /* 0x0000000d02007986 */ /* 0x0001e8000c101910 */
[----:B------:R-:W2:Y:S04]  /*0340*/  LDG.E R6, desc[UR16][R6.64] ;  /* 0x0000001006067981 */ /* 0x000ea8000c1e1900 */
[----:B------:R-:W2:Y:S01]  /*0350*/  LDG.E R14, desc[UR16][R8.64+-0xc] ;  /* 0xfffff410080e7981 */ /* 0x000ea2000c1e1900 */
[----:B------:R-:W-:-:S06]  /*0360*/  UIMAD.WIDE.U32 UR20, UR18, 0x8, UR22 ;  /* 0x00000008121478a5 */ /* 0x000fcc000f8e0016 */
[----:B------:R-:W-:Y:S01]  /*0370*/  MOV R10, UR20 ;  /* 0x00000014000a7c02 */ /* 0x000fe20008000f00 */
[----:B------:R-:W-:-:S04]  /*0380*/  IMAD.U32 R11, RZ, RZ, UR21 ;  /* 0x00000015ff0b7e24 */ /* 0x000fc8000f8e00ff */
[----:B------:R-:W-:-:S04]  /*0390*/  IMAD.WIDE R10, R4, 0x4, R10 ;  /* 0x00000004040a7825 */ /* 0x000fc800078e020a */
[----:B--2---:R-:W-:-:S06]  /*03a0*/  FFMA R14, R14, R6, R13 ;  /* 0x000000060e0e7223 */ /* 0x004fcc000000000d */
[----:B------:R-:W1:Y:S02]  /*03b0*/  F2I.TRUNC.NTZ R14, R14 ;  /* 0x0000000e000e7305 */ /* 0x000e64000020f100 */
[----:B-1----:R-:W-:-:S05]  /*03c0*/  I2FP.F32.S32 R15, R14 ;  /* 0x0000000e000f7245 */ /* 0x002fca0000201400 */
[----:B------:R1:W-:Y:S04]  /*03d0*/  STG.E desc[UR16][R2.64], R15 ;  /* 0x0000000f02007986 */ /* 0x0003e8000c101910 */
[----:B------:R-:W2:Y:S04]  /*03e0*/  LDG.E R10, desc[UR16][R10.64] ;  /* 0x000000100a0a7981 */ /* 0x000ea8000c1e1900 */
[----:B------:R-:W2:Y:S01]  /*03f0*/  LDG.E R12, desc[UR16][R8.64+-0x8] ;  /* 0xfffff810080c7981 */ /* 0x000ea2000c1e1900 */
[----:B------:R-:W-:-:S05]  /*0400*/  HFMA2 R7, -RZ, RZ, 0, 2.384185791015625e-07 ;  /* 0x00000004ff077431 */ /* 0x000fca00000001ff */
[----:B------:R-:W-:-:S04]  /*0410*/  IMAD.WIDE R6, R4, R7, UR6 ;  /* 0x0000000604067e25 */ /* 0x000fc8000f8e0207 */
[----:B--2---:R-:W-:-:S06]  /*0420*/  FFMA R12, R12, R10, R15 ;  /* 0x0000000a0c0c7223 */ /* 0x004fcc000000000f */
[----:B------:R-:W0:Y:S02]  /*0430*/  F2I.TRUNC.NTZ R12, R12 ;  /* 0x0000000c000c7305 */ /* 0x000e24000020f100 */
[----:B0-----:R-:W-:-:S05]  /*0440*/  I2FP.F32.S32 R13, R12 ;  /* 0x0000000c000d7245 */ /* 0x001fca0000201400 */
[----:B------:R0:W-:Y:S04]  /*0450*/  STG.E desc[UR16][R2.64], R13 ;  /* 0x0000000d02007986 */ /* 0x0001e8000c101910 */
[----:B------:R-:W2:Y:S04]  /*0460*/  LDG.E R6, desc[UR16][R6.64] ;  /* 0x0000001006067981 */ /* 0x000ea8000c1e1900 */
[----:B------:R-:W2:Y:S01]  /*0470*/  LDG.E R14, desc[UR16][R8.64+-0x4] ;  /* 0xfffffc10080e7981 */ /* 0x000ea2000c1e1900 */
[----:B------:R-:W-:-:S05]  /*0480*/  MOV R11, 0x4 ;  /* 0x00000004000b7802 */ /* 0x000fca0000000f00 */
[----:B------:R-:W-:-:S04]  /*0490*/  IMAD.WIDE R10, R4, R11, UR8 ;  /* 0x00000008040a7e25 */ /* 0x000fc8000f8e020b */
[----:B--2---:R-:W-:-:S06]  /*04a0*/  FFMA R14, R14, R6, R13 ;  /* 0x000000060e0e7223 */ /* 0x004fcc000000000d */
[----:B------:R-:W1:Y:S02]  /*04b0*/  F2I.TRUNC.NTZ R14, R14 ;  /* 0x0000000e000e7305 */ /* 0x000e64000020f100 */
[----:B-1----:R-:W-:-:S05]  /*04c0*/  I2FP.F32.S32 R15, R14 ;  /* 0x0000000e000f7245 */ /* 0x002fca0000201400 */
[----:B------:R1:W-:Y:S04]  /*04d0*/  STG.E desc[UR16][R2.64], R15 ;  /* 0x0000000f02007986 */ /* 0x0003e8000c101910 */
[----:B------:R-:W2:Y:S04]  /*04e0*/  LDG.E R10, desc[UR16][R10.64] ;  /* 0x000000100a0a7981 */ /* 0x000ea8000c1e1900 */
[----:B------:R-:W2:Y:S01]  /*04f0*/  LDG.E R12, desc[UR16][R8.64] ;  /* 0x00000010080c7981 */ /* 0x000ea2000c1e1900 */
[----:B------:R-:W-:-:S04]  /*0500*/  IMAD.MOV.U32 R7, RZ, RZ, 0x4 ;  /* 0x00000004ff077424 */ /* 0x000fc800078e00ff */
[----:B------:R-:W-:-:S04]  /*0510*/  IMAD.WIDE R6, R4, R7, UR10 ;  /* 0x0000000a04067e25 */ /* 0x000fc8000f8e0207 */
[----:B--2---:R-:W-:-:S06]  /*0520*/  FFMA R12, R12, R10, R15 ;  /* 0x0000000a0c0c7223 */ /* 0x004fcc000000000f */
[----:B------:R-:W0:Y:S02]  /*0530*/  F2I.TRUNC.NTZ R12, R12 ;  /* 0x0000000c000c7305 */ /* 0x000e24000020f100 */
[----:B0-----:R-:W-:-:S05]  /*0540*/  I2FP.F32.S32 R13, R12 ;  /* 0x0000000c000d7245 */ /* 0x001fca0000201400 */
[----:B------:R0:W-:Y:S04]  /*0550*/  STG.E desc[UR16][R2.64], R13 ;  /* 0x0000000d02007986 */ /* 0x0001e8000c101910 */
[----:B------:R-:W2:Y:S04]  /*0560*/  LDG.E R6, desc[UR16][R6.64] ;  /* 0x0000001006067981 */ /* 0x000ea8000c1e1900 */
[----:B------:R-:W2:Y:S01]  /*0570*/  LDG.E R14, desc[UR16][R8.64+0x4] ;  /* 0x00000410080e7981 */ /* 0x000ea2000c1e1900 */
[----:B------:R-:W-:-:S05]  /*0580*/  HFMA2 R11, -RZ, RZ, 0, 2.384185791015625e-07 ;  /* 0x00000004ff0b7431 */ /* 0x000fca00000001ff */
[----:B------:R-:W-:-:S04]  /*0590*/  IMAD.WIDE R10, R4, R11, UR12 ;  /* 0x0000000c040a7e25 */ /* 0x000fc8000f8e020b */
[----:B--2---:R-:W-:-:S06]  /*05a0*/  FFMA R14, R14, R6, R13 ;  /* 0x000000060e0e7223 */ /* 0x004fcc000000000d */
[----:B------:R-:W1:Y:S02]  /*05b0*/  F2I.TRUNC.NTZ R14, R14 ;  /* 0x0000000e000e7305 */ /* 0x000e64000020f100 */
[----:B-1----:R-:W-:-:S05]  /*05c0*/  I2FP.F32.S32 R15, R14 ;  /* 0x0000000e000f7245 */ /* 0x002fca0000201400 */
[----:B------:R1:W-:Y:S04]  /*05d0*/  STG.E desc[UR16][R2.64], R15 ;  /* 0x0000000f02007986 */ /* 0x0003e8000c101910 */
[----:B------:R-:W2:Y:S04]  /*05e0*/  LDG.E R10, desc[UR16][R10.64] ;  /* 0x000000100a0a7981 */ /* 0x000ea8000c1e1900 */
[----:B------:R-:W2:Y:S01]  /*05f0*/  LDG.E R12, desc[UR16][R8.64+0x8] ;  /* 0x00000810080c7981 */ /* 0x000ea2000c1e1900 */
[----:B0-----:R-:W-:Y:S01]  /*0600*/  MOV R13, 0x4 ;  /* 0x00000004000d7802 */ /* 0x001fe20000000f00 */
[----:B--2---:R-:W-:-:S06]  /*0610*/  FFMA R16, R12, R10, R15 ;  /* 0x0000000a0c107223 */ /* 0x004fcc000000000f */
[----:B------:R-:W0:Y:S01]  /*0620*/  F2I.TRUNC.NTZ R16, R16 ;  /* 0x0000001000107305 */ /* 0x000e22000020f100 */
[----:B------:R-:W-:Y:S01]  /*0630*/  IMAD.WIDE R12, R4, R13, UR14 ;  /* 0x0000000e040c7e25 */ /* 0x000fe2000f8e020d */
[----:B0-----:R-:W-:-:S05]  /*0640*/  I2FP.F32.S32 R7, R16 ;  /* 0x0000001000077245 */ /* 0x001fca0000201400 */
[----:B------:R0:W-:Y:S04]  /*0650*/  STG.E desc[UR16][R2.64], R7 ;  /* 0x0000000702007986 */ /* 0x0001e8000c101910 */
[----:B------:R-:W2:Y:S04]  /*0660*/  LDG.E R12, desc[UR16][R12.64] ;  /* 0x000000100c0c7981 */ /* 0x000ea8000c1e1900 */
[----:B------:R3:W2:Y:S01]  /*0670*/  LDG.E R6, desc[UR16][R8.64+0xc] ;  /* 0x00000c1008067981 */ /* 0x0006a2000c1e1900 */
[----:B------:R-:W-:-:S04]  /*0680*/  UIADD3 UR4, UPT, UPT, UR4, 0x8, URZ ;  /* 0x0000000804047890 */ /* 0x000fc8000fffe0ff */
[----:B------:R-:W-:Y:S01]  /*0690*/  UISETP.NE.AND UP0, UPT, UR4, URZ, UPT ;  /* 0x000000ff0400728c */ /* 0x000fe2000bf05270 */
[----:B-1----:R-:W-:Y:S01]  /*06a0*/  IMAD.U32 R15, RZ, RZ, UR18 ;  /* 0x00000012ff0f7e24 */ /* 0x002fe2000f8e00ff */
[----:B---3--:R-:W-:-:S04]  /*06b0*/  IADD3 R8, P0, PT, R8, 0x20, RZ ;  /* 0x0000002008087810 */ /* 0x008fc80007f1e0ff */
[----:B------:R-:W-:Y:S02]  /*06c0*/  LEA R4, R15, R4, 0x3 ;  /* 0x000000040f047211 */ /* 0x000fe400078e18ff */
[----:B------:R-:W-:Y:S01]  /*06d0*/  IADD3.X R9, PT, PT, RZ, R9, RZ, P0, !PT ;  /* 0x00000009ff097210 */ /* 0x000fe200007fe4ff */
[----:B--2---:R-:W-:-:S06]  /*06e0*/  FFMA R6, R6, R12, R7 ;  /* 0x0000000c06067223 */ /* 0x004fcc0000000007 */
[----:B------:R-:W1:Y:S02]  /*06f0*/  F2I.TRUNC.NTZ R6, R6 ;  /* 0x0000000600067305 */ /* 0x000e64000020f100 */
[----:B-1----:R-:W-:-:S05]  /*0700*/  I2FP.F32.S32 R11, R6 ;  /* 0x00000006000b7245 */ /* 0x002fca0000201400 */
[----:B------:R0:W-:Y:S01]  /*0710*/  STG.E desc[UR16][R2.64], R11 ;  /* 0x0000000b02007986 */ /* 0x0001e2000c101910 */
[----:B------:R-:W-:Y:S05]  /*0720*/  BRA.U UP0, `(.L_x_1) ;  /* 0xfffffff900d07547 */ /* 0x000fea000b83ffff */
[----:B------:R-:W-:-:S06]  /*0730*/  ULOP3.LUT UR4, UR18, 0x7ffffff8, URZ, 0xc0, !UPT ;  /* 0x7ffffff812047892 */ /* 0x000fcc000f8ec0ff */
[----:B------:R-:W-:-:S07]  /*0740*/  IMAD.U32 R4, RZ, RZ, UR4 ;  /* 0x00000004ff047e24 */ /* 0x000fce000f8e00ff */
.L_x_0:
[----:B------:R-:W-:-:S06]  /*0750*/  ULOP3.LUT UR4, UR18, 0x7, URZ, 0xc0, !UPT ;  /* 0x0000000712047892 */ /* 0x000fcc000f8ec0ff */
[----:B------:R-:W-:-:S13]  /*0760*/  ISETP.NE.AND P0, PT, RZ, UR4, PT ;  /* 0x00000004ff007c0c */ /* 0x000fda000bf05270 */
[----:B------:R-:W-:Y:S05]  /*0770*/  @!P0 EXIT ;  /* 0x000000000000894d */ /* 0x000fea0003800000 */
[----:B------:R-:W-:Y:S02]  /*0780*/  UISETP.GE.U32.AND UP0, UPT, UR4, 0x4, UPT ;  /* 0x000000040400788c */ /* 0x000fe4000bf06070 */
[----:B------:R-:W-:-:S07]  /*0790*/  ULOP3.LUT UR4, UR18, 0x3, URZ, 0xc0, !UPT ;  /* 0x0000000312047892 */ /* 0x000fce000f8ec0ff */
[----:B------:R-:W-:Y:S05]  /*07a0*/  BRA.U !UP0, `(.L_x_2) ;  /* 0x0000000108ac7547 */ /* 0x000fea000b800000 */
[----:B------:R-:W1:Y:S01]  /*07b0*/  LDC.64 R12, c[0x0][0x380] ;  /* 0x0000e000ff0c7b82 */ /* 0x000e620000000a00 */
[----:B0-----:R-:W-:Y:S01]  /*07c0*/  IADD3 R7, PT, PT, R5, R4, RZ ;  /* 0x0000000405077210 */ /* 0x001fe20007ffe0ff */
[----:B------:R-:W-:Y:S01]  /*07d0*/  IMAD R9, R4, UR18, R0 ;  /* 0x0000001204097c24 */ /* 0x000fe2000f8e0200 */
[----:B------:R-:W0:Y:S05]  /*07e0*/  LDCU.64 UR6, c[0x0][0x380] ;  /* 0x00007000ff0677ac */ /* 0x000e2a0008000a00 */
[----:B------:R-:W2:Y:S01]  /*07f0*/  LDC.64 R10, c[0x0][0x388] ;  /* 0x0000e200ff0a7b82 */ /* 0x000ea20000000a00 */
[----:B-1----:R-:W-:-:S06]  /*0800*/  IMAD.WIDE.U32 R12, R7, 0x4, R12 ;  /* 0x00000004070c7825 */ /* 0x002fcc00078e000c */
[----:B------:R-:W3:Y:S01]  /*0810*/  LDG.E R12, desc[UR16][R12.64] ;  /* 0x000000100c0c7981 */ /* 0x000ee2000c1e1900 */
[----:B--2---:R-:W-:-:S05]  /*0820*/  IMAD.WIDE R10, R9, 0x4, R10 ;  /* 0x00000004090a7825 */ /* 0x004fca00078e020a */
[----:B------:R1:W3:Y:S01]  /*0830*/  LDG.E R7, desc[UR16][R10.64] ;  /* 0x000000100a077981 */ /* 0x0002e2000c1e1900 */
[----:B------:R-:W-:Y:S02]  /*0840*/  I2FP.F32.S32 R9, R6 ;  /* 0x0000000600097245 */ /* 0x000fe40000201400 */
[----:B------:R-:W-:Y:S01]  /*0850*/  IADD3 R6, P0, PT, R5, R4, RZ ;  /* 0x0000000405067210 */ /* 0x000fe20007f1e0ff */
[----:B------:R-:W-:-:S04]  /*0860*/  IMAD.U32 R15, RZ, RZ, UR18 ;  /* 0x00000012ff0f7e24 */ /* 0x000fc8000f8e00ff */
[----:B-1----:R-:W-:-:S04]  /*0870*/  IMAD.WIDE.U32 R10, R15, 0x4, R10 ;  /* 0x000000040f0a7825 */ /* 0x002fc800078e000a */
[----:B---3--:R-:W-:-:S06]  /*0880*/  FFMA R7, R12, R7, R9 ;  /* 0x000000070c077223 */ /* 0x008fcc0000000009 */
[----:B------:R-:W1:Y:S01]  /*0890*/  F2I.TRUNC.NTZ R7, R7 ;  /* 0x0000000700077305 */ /* 0x000e62000020f100 */
[----:B------:R-:W-:Y:S02]  /*08a0*/  IADD3.X R9, PT, PT, RZ, RZ, RZ, P0, !PT ;  /* 0x000000ffff097210 */ /* 0x000fe400007fe4ff */
[----:B0-----:R-:W-:-:S04]  /*08b0*/  LEA R8, P0, R6, UR6, 0x2 ;  /* 0x0000000606087c11 */ /* 0x001fc8000f8010ff */
[----:B------:R-:W-:Y:S02]  /*08c0*/  LEA.HI.X R9, R6, UR7, R9, 0x2, P0 ;  /* 0x0000000706097c11 */ /* 0x000fe400080f1409 */
[----:B-1----:R-:W-:-:S05]  /*08d0*/  I2FP.F32.S32 R13, R7 ;  /* 0x00000007000d7245 */ /* 0x002fca0000201400 */
[----:B------:R0:W-:Y:S04]  /*08e0*/  STG.E desc[UR16][R2.64], R13 ;  /* 0x0000000d02007986 */ /* 0x0001e8000c101910 */
[----:B------:R-:W2:Y:S04]  /*08f0*/  LDG.E R12, desc[UR16][R10.64] ;  /* 0x000000100a0c7981 */ /* 0x000ea8000c1e1900 */
[----:B------:R-:W2:Y:S01]  /*0900*/  LDG.E R6, desc[UR16][R8.64+0x4] ;  /* 0x0000041008067981 */ /* 0x000ea2000c1e1900 */
[----:B------:R-:W-:Y:S01]  /*0910*/  MOV R7, UR18 ;  /* 0x0000001200077c02 */ /* 0x000fe20008000f00 */
[----:B--2---:R-:W-:-:S06]  /*0920*/  FFMA R12, R6, R12, R13 ;  /* 0x0000000c060c7223 */ /* 0x004fcc000000000d */
[----:B------:R-:W1:Y:S01]  /*0930*/  F2I.TRUNC.NTZ R12, R12 ;  /* 0x0000000c000c7305 */ /* 0x000e62000020f100 */
[----:B------:R-:W-:Y:S01]  /*0940*/  IMAD.WIDE.U32 R6, R7, 0x4, R10 ;  /* 0x0000000407067825 */ /* 0x000fe200078e000a */
[----:B-1----:R-:W-:-:S05]  /*0950*/  I2FP.F32.S32 R15, R12 ;  /* 0x0000000c000f7245 */ /* 0x002fca0000201400 */
[----:B------:R1:W-:Y:S04]  /*0960*/  STG.E desc[UR16][R2.64], R15 ;  /* 0x0000000f02007986 */ /* 0x0003e8000c101910 */
[----:B------:R-:W2:Y:S04]  /*0970*/  LDG.E R16, desc[UR16][R6.64] ;  /* 0x0000001006107981 */ /* 0x000ea8000c1e1900 */
[----:B------:R-:W2:Y:S01]  /*0980*/  LDG.E R14, desc[UR16][R8.64+0x8] ;  /* 0x00000810080e7981 */ /* 0x000ea2000c1e1900 */
[----:B------:R-:W-:-:S05]  /*0990*/  MOV R11, UR18 ;  /* 0x00000012000b7c02 */ /* 0x000fca0008000f00 */
[----:B------:R-:W-:-:S04]  /*09a0*/  IMAD.WIDE.U32 R10, R11, 0x4, R6 ;  /* 0x000000040b0a7825 */ /* 0x000fc800078e0006 */
[----:B--2---:R-:W-:-:S06]  /*09b0*/  FFMA R14, R14, R16, R15 ;  /* 0x000000100e0e7223 */ /* 0x004fcc000000000f */
[----:B------:R-:W0:Y:S02]  /*09c0*/  F2I.TRUNC.NTZ R14, R14 ;  /* 0x0000000e000e7305 */ /* 0x000e24000020f100 */
[----:B0-----:R-:W-:-:S05]  /*09d0*/  I2FP.F32.S32 R13, R14 ;  /* 0x0000000e000d7245 */ /* 0x001fca0000201400 */
[----:B------:R1:W-:Y:S04]  /*09e0*/  STG.E desc[UR16][R2.64], R13 ;  /* 0x0000000d02007986 */ /* 0x0003e8000c101910 */
[----:B------:R-:W2:Y:S04]  /*09f0*/  LDG.E R12, desc[UR16][R8.64+0xc] ;  /* 0x00000c10080c7981 */ /* 0x000ea8000c1e1900 */
[----:B------:R-:W2:Y:S01]  /*0a00*/  LDG.E R10, desc[UR16][R10.64] ;  /* 0x000000100a0a7981 */ /* 0x000ea2000c1e1900 */
[----:B------:R-:W-:Y:S02]  /*0a10*/  VIADD R4, R4, 0x4 ;  /* 0x0000000404047836 */ /* 0x000fe40000000000 */
[----:B--2---:R-:W-:-:S04]  /*0a20*/  FFMA R12, R12, R10, R13 ;  /* 0x0000000a0c0c7223 */ /* 0x004fc8000000000d */
[----:B------:R-:W0:Y:S02]  /*0a30*/  F2I.TRUNC.NTZ R6, R12 ;  /* 0x0000000c00067305 */ /* 0x000e24000020f100 */
[----:B0-----:R-:W-:-:S05]  /*0a40*/  I2FP.F32.S32 R7, R6 ;  /* 0x0000000600077245 */ /* 0x001fca0000201400 */
[----:B------:R1:W-:Y:S02]  /*0a50*/  STG.E desc[UR16][R2.64], R7 ;  /* 0x0000000702007986 */ /* 0x0003e4000c101910 */
.L_x_2:
[----:B------:R-:W-:-:S13]  /*0a60*/  ISETP.NE.AND P0, PT, RZ, UR4, PT ;  /* 0x00000004ff007c0c */ /* 0x000fda000bf05270 */
[----:B------:R-:W-:Y:S05]  /*0a70*/  @!P0 EXIT ;  /* 0x000000000000894d */ /* 0x000fea0003800000 */
[----:B------:R-:W-:-:S09]  /*0a80*/  UISETP.NE.AND UP0, UPT, UR4, 0x1, UPT ;  /* 0x000000010400788c */ /* 0x000fd2000bf05270 */
[----:B------:R-:W-:Y:S05]  /*0a90*/  BRA.U !UP0, `(.L_x_3) ;  /* 0x00000001086c7547 */ /* 0x000fea000b800000 */
[----:B------:R-:W2:Y:S01]  /*0aa0*/  LDC.64 R8, c[0x0][0x380] ;  /* 0x0000e000ff087b82 */ /* 0x000ea20000000a00 */
[----:B0-----:R-:W-:Y:S01]  /*0ab0*/  IADD3 R11, PT, PT, R5, R4, RZ ;  /* 0x00000004050b7210 */ /* 0x001fe20007ffe0ff */
[----:B-1----:R-:W-:Y:S01]  /*0ac0*/  IMAD R7, R4, UR18, R0 ;  /* 0x0000001204077c24 */ /* 0x002fe2000f8e0200 */
[----:B------:R-:W0:Y:S05]  /*0ad0*/  LDCU.64 UR4, c[0x0][0x380] ;  /* 0x00007000ff0477ac */ /* 0x000e2a0008000a00 */
[----:B------:R-:W1:Y:S01]  /*0ae0*/  LDC.64 R12, c[0x0][0x388] ;  /* 0x0000e200ff0c7b82 */ /* 0x000e620000000a00 */
[----:B--2---:R-:W-:-:S06]  /*0af0*/  IMAD.WIDE.U32 R10, R11, 0x4, R8 ;  /* 0x000000040b0a7825 */ /* 0x004fcc00078e0008 */
[----:B------:R-:W2:Y:S01]  /*0b00*/  LDG.E R10, desc[UR16][R10.64] ;  /* 0x000000100a0a7981 */ /* 0x000ea2000c1e1900 */
[----:B-1----:R-:W-:-:S05]  /*0b10*/  IMAD.WIDE R8, R7, 0x4, R12 ;  /* 0x0000000407087825 */ /* 0x002fca00078e020c */
[----:B------:R1:W2:Y:S01]  /*0b20*/  LDG.E R7, desc[UR16][R8.64] ;  /* 0x0000001008077981 */ /* 0x0002a2000c1e1900 */
[----:B------:R-:W-:Y:S02]  /*0b30*/  I2FP.F32.S32 R13, R6 ;  /* 0x00000006000d7245 */ /* 0x000fe40000201400 */
[----:B------:R-:W-:Y:S01]  /*0b40*/  IADD3 R6, P0, PT, R5, R4, RZ ;  /* 0x0000000405067210 */ /* 0x000fe20007f1e0ff */
[----:B------:R-:W-:-:S04]  /*0b50*/  IMAD.U32 R15, RZ, RZ, UR18 ;  /* 0x00000012ff0f7e24 */ /* 0x000fc8000f8e00ff */
[----:B-1----:R-:W-:-:S04]  /*0b60*/  IMAD.WIDE.U32 R8, R15, 0x4, R8 ;  /* 0x000000040f087825 */ /* 0x002fc800078e0008 */
[----:B--2---:R-:W-:-:S06]  /*0b70*/  FFMA R7, R10, R7, R13 ;  /* 0x000000070a077223 */ /* 0x004fcc000000000d */
[----:B------:R-:W1:Y:S01]  /*0b80*/  F2I.TRUNC.NTZ R7, R7 ;  /* 0x0000000700077305 */ /* 0x000e62000020f100 */
[----:B------:R-:W-:Y:S02]  /*0b90*/  IADD3.X R13, PT, PT, RZ, RZ, RZ, P0, !PT ;  /* 0x000000ffff0d7210 */ /* 0x000fe400007fe4ff */
[----:B0-----:R-:W-:-:S04]  /*0ba0*/  LEA R12, P0, R6, UR4, 0x2 ;  /* 0x00000004060c7c11 */ /* 0x001fc8000f8010ff */
[----:B------:R-:W-:Y:S02]  /*0bb0*/  LEA.HI.X R13, R6, UR5, R13, 0x2, P0 ;  /* 0x00000005060d7c11 */ /* 0x000fe400080f140d */
[----:B-1----:R-:W-:-:S05]  /*0bc0*/  I2FP.F32.S32 R11, R7 ;  /* 0x00000007000b7245 */ /* 0x002fca0000201400 */
[----:B------:R2:W-:Y:S04]  /*0bd0*/  STG.E desc[UR16][R2.64], R11 ;  /* 0x0000000b02007986 */ /* 0x0005e8000c101910 */
[----:B------:R-:W3:Y:S04]  /*0be0*/  LDG.E R8, desc[UR16][R8.64] ;  /* 0x0000001008087981 */ /* 0x000ee8000c1e1900 */
[----:B------:R-:W3:Y:S01]  /*0bf0*/  LDG.E R12, desc[UR16][R12.64+0x4] ;  /* 0x000004100c0c7981 */ /* 0x000ee2000c1e1900 */
[----:B------:R-:W-:Y:S01]  /*0c00*/  IADD3 R4, PT, PT, R4, 0x2, RZ ;  /* 0x0000000204047810 */ /* 0x000fe20007ffe0ff */
[----:B---3--:R-:W-:-:S06]  /*0c10*/  FFMA R6, R12, R8, R11 ;  /* 0x000000080c067223 */ /* 0x008fcc000000000b */
[----:B------:R-:W0:Y:S02]  /*0c20*/  F2I.TRUNC.NTZ R6, R6 ;  /* 0x0000000600067305 */ /* 0x000e24000020f100 */
[----:B0-----:R-:W-:-:S05]  /*0c30*/  I2FP.F32.S32 R7, R6 ;  /* 0x0000000600077245 */ /* 0x001fca0000201400 */
[----:B------:R2:W-:Y:S02]  /*0c40*/  STG.E desc[UR16][R2.64], R7 ;  /* 0x0000000702007986 */ /* 0x0005e4000c101910 */
.L_x_3:
[----:B------:R-:W-:-:S04]  /*0c50*/  ULOP3.LUT UR4, UR18, 0x1, URZ, 0xc0, !UPT ;  /* 0x0000000112047892 */ /* 0x000fc8000f8ec0ff */
[----:B------:R-:W-:-:S06]  /*0c60*/  UISETP.NE.U32.AND UP0, UPT, UR4, 0x1, UPT ;  /* 0x000000010400788c */ /* 0x000fcc000bf05070 */
[----:B------:R-:W-:-:S13]  /*0c70*/  PLOP3.LUT P0, PT, PT, PT, UP0, 0x80, 0x8 ;  /* 0x000000000008781c */ /* 0x000fda0003f0f008 */
[----:B------:R-:W-:Y:S05]  /*0c80*/  @P0 EXIT ;  /* 0x000000000000094d */ /* 0x000fea0003800000 */
[----:B------:R-:W3:Y:S01]  /*0c90*/  LDC.64 R8, c[0x0][0x380] ;  /* 0x0000e000ff087b82 */ /* 0x000ee20000000a00 */
[----:B------:R-:W-:Y:S01]  /*0ca0*/  IADD3 R5, PT, PT, R5, R4, RZ ;  /* 0x0000000405057210 */ /* 0x000fe20007ffe0ff */
[----:B012---:R-:W-:-:S06]  /*0cb0*/  IMAD R7, R4, UR18, R0 ;  /* 0x0000001204077c24 */ /* 0x007fcc000f8e0200 */
[----:B------:R-:W0:Y:S01]  /*0cc0*/  LDC.64 R10, c[0x0][0x388] ;  /* 0x0000e200ff0a7b82 */ /* 0x000e220000000a00 */
[----:B---3--:R-:W-:-:S06]  /*0cd0*/  IMAD.WIDE.U32 R4, R5, 0x4, R8 ;  /* 0x0000000405047825 */ /* 0x008fcc00078e0008 */
[----:B------:R-:W2:Y:S01]  /*0ce0*/  LDG.E R4, desc[UR16][R4.64] ;  /* 0x0000001004047981 */ /* 0x000ea2000c1e1900 */
[----:B0-----:R-:W-:-:S06]  /*0cf0*/  IMAD.WIDE R8, R7, 0x4, R10 ;  /* 0x0000000407087825 */ /* 0x001fcc00078e020a */
[----:B------:R-:W2:Y:S01]  /*0d00*/  LDG.E R9, desc[UR16][R8.64] ;  /* 0x0000001008097981 */ /* 0x000ea2000c1e1900 */
[----:B------:R-:W-:-:S05]  /*0d10*/  I2FP.F32.S32 R7, R6 ;  /* 0x0000000600077245 */ /* 0x000fca0000201400 */
[----:B--2---:R-:W-:-:S06]  /*0d20*/  FFMA R7, R4, R9, R7 ;  /* 0x0000000904077223 */ /* 0x004fcc0000000007 */
[----:B------:R-:W0:Y:S02]  /*0d30*/  F2I.TRUNC.NTZ R7, R7 ;  /* 0x0000000700077305 */ /* 0x000e24000020f100 */
[----:B0-----:R-:W-:-:S05]  /*0d40*/  I2FP.F32.S32 R11, R7 ;  /* 0x00000007000b7245 */ /* 0x001fca0000201400 */
[----:B------:R-:W-:Y:S01]  /*0d50*/  STG.E desc[UR16][R2.64], R11 ;  /* 0x0000000b02007986 */ /* 0x000fe2000c101910 */
[----:B------:R-:W-:Y:S05]  /*0d60*/  EXIT ;  /* 0x000000000000794d */ /* 0x000fea0003800000 */
.L_x_4:
[----:B------:R-:W-:-:S00]  /*0d70*/  BRA `(.L_x_4) ;  /* 0xfffffffc00fc7947 */ /* 0x000fc0000383ffff */
[----:B------:R-:W-:-:S00]  /*0d80*/  NOP ;  /* 0x0000000000007918 */ /* 0x000fc00000000000 */
[----:B------:R-:W-:-:S00]  /*0d90*/  NOP ;  /* 0x0000000000007918 */ /* 0x000fc00000000000 */
[----:B------:R-:W-:-:S00]  /*0da0*/  NOP ;  /* 0x0000000000007918 */ /* 0x000fc00000000000 */
[----:B------:R-:W-:-:S00]  /*0db0*/  NOP ;  /* 0x0000000000007918 */ /* 0x000fc00000000000 */
[----:B------:R-:W-:-:S00]  /*0dc0*/  NOP ;  /* 0x0000000000007918 */ /* 0x000fc00000000000 */
[----:B------:R-:W-:-:S00]  /*0dd0*/  NOP ;  /* 0x0000000000007918 */ /* 0x000fc00000000000 */
[----:B------:R-:W-:-:S00]  /*0de0*/  NOP ;  /* 0x0000000000007918 */ /* 0x000fc00000000000 */
[----:B------:R-:W-:-:S00]  /*0df0*/  NOP ;  /* 0x0000000000007918 */ /* 0x000fc00000000000 */
.L_x_7:


//--------------------- .text._Z17MatrixSubtractionPfS_S_ --------------------------
	.section	.text._Z17MatrixSubtractionPfS_S_,"ax",@progbits
	.align	128
        .global         _Z17MatrixSubtractionPfS_S_
        .type           _Z17MatrixSubtractionPfS_S_,@function
        .size           _Z17MatrixSubtractionPfS_S_,(.L_x_8 - _Z17MatrixSubtractionPfS_S_)
        .other          _Z17MatrixSubtractionPfS_S_,@"STO_CUDA_ENTRY STV_DEFAULT"
_Z17MatrixSubtractionPfS_S_:
.text._Z17MatrixSubtractionPfS_S_:
[----:B------:R-:W-:Y:S01]  /*0000*/  LDC R1, c[0x0][0x37c] ;  /* 0x0000df00ff017b82 */ /* 0x000fe20000000800 */
[----:B------:R-:W0:Y:S07]  /*0010*/  S2R R3, SR_TID.Y ;  /* 0x0000000000037919 */ /* 0x000e2e0000002200 */
[----:B------:R-:W0:Y:S01]  /*0020*/  S2UR UR4, SR_CTAID.Y ;  /* 0x00000000000479c3 */ /* 0x000e220000002600 */
[----:B------:R-:W1:Y:S07]  /*0030*/  S2R R2, SR_TID.X ;  /* 0x0000000000027919 */ /* 0x000e6e0000002100 */
[----:B------:R-:W0:Y:S08]  /*0040*/  LDC R0, c[0x0][0x364] ;  /* 0x0000d900ff007b82 */ /* 0x000e300000000800 */
[----:B------:R-:W1:Y:S08]  /*0050*/  S2UR UR5, SR_CTAID.X ;  /* 0x00000000000579c3 */ /* 0x000e700000002500 */
[----:B------:R-:W1:Y:S01]  /*0060*/  LDC R7, c[0x0][0x360] ;  /* 0x0000d800ff077b82 */ /* 0x000e620000000800 */
[----:B0-----:R-:W-:-:S05]  /*0070*/  IMAD R0, R0, UR4, R3 ;  /* 0x0000000400007c24 */ /* 0x001fca000f8e0203 */
[----:B------:R-:W-:Y:S01]  /*0080*/  ISETP.GT.U32.AND P0, PT, R0, 0x4, PT ;  /* 0x000000040000780c */ /* 0x000fe20003f04070 */
[----:B-1----:R-:W-:-:S05]  /*0090*/  IMAD R7, R7, UR5, R2 ;  /* 0x0000000507077c24 */ /* 0x002fca000f8e0202 */
[----:B------:R-:W-:-:S13]  /*00a0*/  ISETP.GT.OR P0, PT, R7, 0x4, P0 ;  /* 0x000000040700780c */ /* 0x000fda0000704670 */
[----:B------:R-:W-:Y:S05]  /*00b0*/  @P0 EXIT ;  /* 0x000000000000094d */ /* 0x000fea0003800000 */
[----:B------:R-:W0:Y:S01]  /*00c0*/  LDC.64 R2, c[0x0][0x380] ;  /* 0x0000e000ff027b82 */ /* 0x000e220000000a00 */
[----:B------:R-:W1:Y:S01]  /*00d0*/  LDCU.64 UR4, c[0x0][0x358] ;  /* 0x00006b00ff0477ac */ /* 0x000e620008000a00 */
[----:B------:R-:W-:-:S06]  /*00e0*/  IMAD R9, R0, 0x5, R7 ;  /* 0x0000000500097824 */ /* 0x000fcc00078e0207 */
[----:B------:R-:W2:Y:S08]  /*00f0*/  LDC.64 R4, c[0x0][0x388] ;  /* 0x0000e200ff047b82 */ /* 0x000eb00000000a00 */
[----:B------:R-:W3:Y:S01]  /*0100*/  LDC.64 R6, c[0x0][0x390] ;  /* 0x0000e400ff067b82 */ /* 0x000ee20000000a00 */
[----:B0-----:R-:W-:-:S06]  /*0110*/  IMAD.WIDE R2, R9, 0x4, R2 ;  /* 0x0000000409027825 */ /* 0x001fcc00078e0202 */
[----:B-1----:R-:W4:Y:S01]  /*0120*/  LDG.E R2, desc[UR4][R2.64] ;  /* 0x0000000402027981 */ /* 0x002f22000c1e1900 */
[----:B--2---:R-:W-:-:S06]  /*0130*/  IMAD.WIDE R4, R9, 0x4, R4 ;  /* 0x0000000409047825 */ /* 0x004fcc00078e0204 */
[----:B------:R-:W4:Y:S01]  /*0140*/  LDG.E R5, desc[UR4][R4.64] ;  /* 0x0000000404057981 */ /* 0x000f22000c1e1900 */
[----:B---3--:R-:W-:-:S04]  /*0150*/  IMAD.WIDE R6, R9, 0x4, R6 ;  /* 0x0000000409067825 */ /* 0x008fc800078e0206 */
[----:B----4-:R-:W-:-:S05]  /*0160*/  FADD R9, R2, -R5 ;  /* 0x8000000502097221 */ /* 0x010fca0000000000 */
[----:B------:R-:W-:Y:S01]  /*0170*/  STG.E desc[UR4][R6.64], R9 ;  /* 0x0000000906007986 */ /* 0x000fe2000c101904 */
[----:B------:R-:W-:Y:S05]  /*0180*/  EXIT ;  /* 0x000000000000794d */ /* 0x000fea0003800000 */
.L_x_5:
        /* <DEDUP_REMOVED lines=15> */
.L_x_8:


//--------------------- .text._Z14MatrixAdditionPfS_S_ --------------------------
	.section	.text._Z14MatrixAdditionPfS_S_,"ax",@progbits
	.align	128
        .global         _Z14MatrixAdditionPfS_S_
        .type           _Z14MatrixAdditionPfS_S_,@function
        .size           _Z14MatrixAdditionPfS_S_,(.L_x_9 - _Z14MatrixAdditionPfS_S_)
        .other          _Z14MatrixAdditionPfS_S_,@"STO_CUDA_ENTRY STV_DEFAULT"
_Z14MatrixAdditionPfS_S_:
.text._Z14MatrixAdditionPfS_S_:
        /* <DEDUP_REMOVED lines=22> */
[----:B----4-:R-:W-:-:S05]  /*0160*/  FADD R9, R2, R5 ;  /* 0x0000000502097221 */ /* 0x010fca0000000000 */
[----:B------:R-:W-:Y:S01]  /*0170*/  STG.E desc[UR4][R6.64], R9 ;  /* 0x0000000906007986 */ /* 0x000fe2000c101904 */
[----:B------:R-:W-:Y:S05]  /*0180*/  EXIT ;  /* 0x000000000000794d */ /* 0x000fea0003800000 */
.L_x_6:
        /* <DEDUP_REMOVED lines=15> */
.L_x_9:


//--------------------- .nv.shared.reserved.0     --------------------------
	.section	.nv.shared.reserved.0,"aw",@nobits
	.weak		__nv_reservedSMEM_offset_0_alias
	.size		__nv_reservedSMEM_offset_0_alias, 0, 64
	.other		__nv_reservedSMEM_offset_0_alias,@"STO_CUDA_RESERVED_SHARED STV_DEFAULT"
__nv_reservedSMEM_offset_0_alias:
	.zero		0
	.zero		64


//--------------------- .nv.constant0._Z20MatrixMultiplicationPfS_S_i --------------------------
	.section	.nv.constant0._Z20MatrixMultiplicationPfS_S_i,"a",@progbits
	.sectionflags	@""
	.align	4
.nv.constant0._Z20MatrixMultiplicationPfS_S_i:
	.zero		924


//--------------------- .nv.constant0._Z17MatrixSubtractionPfS_S_ --------------------------
	.section	.nv.constant0._Z17MatrixSubtractionPfS_S_,"a",@progbits
	.sectionflags	@""
	.align	4
.nv.constant0._Z17MatrixSubtractionPfS_S_:
	.zero		920


//--------------------- .nv.constant0._Z14MatrixAdditionPfS_S_ --------------------------
	.section	.nv.constant0._Z14MatrixAdditionPfS_S_,"a",@progbits
	.sectionflags	@""
	.align	4
.nv.constant0._Z14MatrixAdditionPfS_S_:
	.zero		920


//--------------------- SYMBOLS --------------------------

	.type		.nv.reservedSmem.offset0,@object
	.size		.nv.reservedSmem.offset0,0x4
